//
// Generated by NVIDIA NVVM Compiler
//
// Compiler Build ID: CL-36424714
// Cuda compilation tools, release 13.0, V13.0.88
// Based on NVVM 20.0.0
//

.version 9.0
.target sm_100
.address_size 64

	// .globl	_Z11calculationPiS_S_ii
// _ZZ11calculationPiS_S_iiE8myblock1 has been demoted

.visible .entry _Z11calculationPiS_S_ii(
	.param .u64 .ptr .align 1 _Z11calculationPiS_S_ii_param_0,
	.param .u64 .ptr .align 1 _Z11calculationPiS_S_ii_param_1,
	.param .u64 .ptr .align 1 _Z11calculationPiS_S_ii_param_2,
	.param .u32 _Z11calculationPiS_S_ii_param_3,
	.param .u32 _Z11calculationPiS_S_ii_param_4
)
{
	.reg .pred 	%p<4>;
	.reg .b32 	%r<28>;
	.reg .b32 	%f<5>;
	.reg .b64 	%rd<12>;
	// demoted variable
	.shared .align 4 .b8 _ZZ11calculationPiS_S_iiE8myblock1[4104];
	ld.param.u64 	%rd4, [_Z11calculationPiS_S_ii_param_0];
	ld.param.u64 	%rd2, [_Z11calculationPiS_S_ii_param_1];
	ld.param.u64 	%rd3, [_Z11calculationPiS_S_ii_param_2];
	ld.param.u32 	%r2, [_Z11calculationPiS_S_ii_param_3];
	ld.param.u32 	%r3, [_Z11calculationPiS_S_ii_param_4];
	cvta.to.global.u64 	%rd5, %rd4;
	mov.u32 	%r4, %ctaid.x;
	mov.u32 	%r5, %ntid.x;
	mov.u32 	%r6, %tid.x;
	mad.lo.s32 	%r1, %r4, %r5, %r6;
	mul.wide.s32 	%rd6, %r1, 4;
	add.s64 	%rd1, %rd5, %rd6;
	ld.global.u32 	%r7, [%rd1];
	cvt.rn.f32.s32 	%f2, %r7;
	shl.b32 	%r8, %r1, 2;
	mov.u32 	%r9, _ZZ11calculationPiS_S_iiE8myblock1;
	add.s32 	%r10, %r9, %r8;
	st.shared.f32 	[%r10], %f2;
	bar.sync 	0;
	setp.ge.s32 	%p1, %r1, %r3;
	ld.shared.f32 	%f1, [%r10];
	@%p1 bra 	$L__BB0_2;
	cvta.to.global.u64 	%rd7, %rd2;
	cvta.to.global.u64 	%rd8, %rd3;
	setp.gt.s32 	%p2, %r1, 0;
	selp.b32 	%r11, %r1, %r3, %p2;
	shl.b32 	%r12, %r11, 2;
	add.s32 	%r14, %r9, %r12;
	ld.shared.f32 	%f3, [%r14+-4];
	cvt.rzi.s32.f32 	%r15, %f3;
	cvt.rzi.s32.f32 	%r16, %f1;
	add.s32 	%r17, %r3, -1;
	setp.lt.s32 	%p3, %r1, %r17;
	add.s32 	%r18, %r1, 1;
	selp.b32 	%r19, %r18, 0, %p3;
	shl.b32 	%r20, %r19, 2;
	add.s32 	%r21, %r9, %r20;
	ld.shared.f32 	%f4, [%r21];
	cvt.rzi.s32.f32 	%r22, %f4;
	add.s64 	%rd10, %rd7, %rd6;
	ld.global.u32 	%r23, [%rd10];
	sub.s32 	%r24, %r15, %r22;
	mul.lo.s32 	%r25, %r16, %r2;
	mad.lo.s32 	%r26, %r24, %r23, %r25;
	add.s64 	%rd11, %rd8, %rd6;
	st.global.u32 	[%rd11], %r26;
$L__BB0_2:
	cvt.rzi.s32.f32 	%r27, %f1;
	st.global.u32 	[%rd1], %r27;
	ret;

}


// ===== COMPILED SASS (sm_100) =====

	.target	sm_100

	.elftype	@"ET_EXEC"


//--------------------- .note.nv.tkinfo           --------------------------
	.section	.note.nv.tkinfo,"",@"SHT_NOTE"
	.sectionflags	@"SHF_NOTE_NV_TKINFO"
	.tkinfo
        /*0018*/ 	.word	0x00000002
        /*0030*/ 	.string	""
        /*0030*/ 	.string	"ptxas"
        /*0030*/ 	.string	"Cuda compilation tools, release 13.0, V13.0.88"
        /*0030*/ 	.string	"Build cuda_13.0.r13.0/compiler.36424714_0"
        /*0030*/ 	.string	"-arch sm_100 -m 64 "



//--------------------- .note.nv.cuinfo           --------------------------
	.section	.note.nv.cuinfo,"",@"SHT_NOTE"
	.sectionflags	@"SHF_NOTE_NV_CUINFO"
        /*0018*/ 	.short	0x0002
        /*001a*/ 	.short	0x0064
        /*001c*/ 	.short	0x0082
	.zero		2


//--------------------- .nv.info                  --------------------------
	.section	.nv.info,"",@"SHT_CUDA_INFO"
	.align	4


	//----- nvinfo : EIATTR_REGCOUNT
	.align		4
        /*0000*/ 	.byte	0x04, 0x2f
        /*0002*/ 	.short	(.L_1 - .L_0)
	.align		4
.L_0:
        /*0004*/ 	.word	index@(_Z11calculationPiS_S_ii)
        /*0008*/ 	.word	0x00000010


	//----- nvinfo : EIATTR_FRAME_SIZE
	.align		4
.L_1:
        /*000c*/ 	.byte	0x04, 0x11
        /*000e*/ 	.short	(.L_3 - .L_2)
	.align		4
.L_2:
        /*0010*/ 	.word	index@(_Z11calculationPiS_S_ii)
        /*0014*/ 	.word	0x00000000


	//----- nvinfo : EIATTR_MIN_STACK_SIZE
	.align		4
.L_3:
        /*0018*/ 	.byte	0x04, 0x12
        /*001a*/ 	.short	(.L_5 - .L_4)
	.align		4
.L_4:
        /*001c*/ 	.word	index@(_Z11calculationPiS_S_ii)
        /*0020*/ 	.word	0x00000000
.L_5:


//--------------------- .nv.compat                --------------------------
	.section	.nv.compat,"",@"SHT_CUDA_COMPAT_INFO"
	.align	4
        /*0000*/ 	.byte	0x02, 0x09, 0x00, 0x00, 0x02, 0x02, 0x01, 0x00, 0x02, 0x05, 0x05, 0x00, 0x03, 0x07, 0x01, 0x01
        /*0010*/ 	.byte	0x02, 0x03, 0x00, 0x00, 0x02, 0x06, 0x01, 0x00, 0x04, 0x0b, 0x08, 0x00, 0x09, 0x00, 0x00, 0x00
        /*0020*/ 	.byte	0x00, 0x00, 0x00, 0x00


//--------------------- .nv.info._Z11calculationPiS_S_ii --------------------------
	.section	.nv.info._Z11calculationPiS_S_ii,"",@"SHT_CUDA_INFO"
	.sectionflags	@""
	.align	4


	//----- nvinfo : EIATTR_CUDA_API_VERSION
	.align		4
        /*0000*/ 	.byte	0x04, 0x37
        /*0002*/ 	.short	(.L_7 - .L_6)
.L_6:
        /*0004*/ 	.word	0x00000082


	//----- nvinfo : EIATTR_KPARAM_INFO
	.align		4
.L_7:
        /*0008*/ 	.byte	0x04, 0x17
        /*000a*/ 	.short	(.L_9 - .L_8)
.L_8:
        /*000c*/ 	.word	0x00000000
        /*0010*/ 	.short	0x0004
        /*0012*/ 	.short	0x001c
        /*0014*/ 	.byte	0x00, 0xf0, 0x11, 0x00


	//----- nvinfo : EIATTR_KPARAM_INFO
	.align		4
.L_9:
        /*0018*/ 	.byte	0x04, 0x17
        /*001a*/ 	.short	(.L_11 - .L_10)
.L_10:
        /*001c*/ 	.word	0x00000000
        /*0020*/ 	.short	0x0003
        /*0022*/ 	.short	0x0018
        /*0024*/ 	.byte	0x00, 0xf0, 0x11, 0x00


	//----- nvinfo : EIATTR_KPARAM_INFO
	.align		4
.L_11:
        /*0028*/ 	.byte	0x04, 0x17
        /*002a*/ 	.short	(.L_13 - .L_12)
.L_12:
        /*002c*/ 	.word	0x00000000
        /*0030*/ 	.short	0x0002
        /*0032*/ 	.short	0x0010
        /*0034*/ 	.byte	0x00, 0xf5, 0x21, 0x00


	//----- nvinfo : EIATTR_KPARAM_INFO
	.align		4
.L_13:
        /*0038*/ 	.byte	0x04, 0x17
        /*003a*/ 	.short	(.L_15 - .L_14)
.L_14:
        /*003c*/ 	.word	0x00000000
        /*0040*/ 	.short	0x0001
        /*0042*/ 	.short	0x0008
        /*0044*/ 	.byte	0x00, 0xf5, 0x21, 0x00


	//----- nvinfo : EIATTR_KPARAM_INFO
	.align		4
.L_15:
        /*0048*/ 	.byte	0x04, 0x17
        /*004a*/ 	.short	(.L_17 - .L_16)
.L_16:
        /*004c*/ 	.word	0x00000000
        /*0050*/ 	.short	0x0000
        /*0052*/ 	.short	0x0000
        /*0054*/ 	.byte	0x00, 0xf5, 0x21, 0x00


	//----- nvinfo : EIATTR_SPARSE_MMA_MASK
	.align		4
.L_17:
        /*0058*/ 	.byte	0x03, 0x50
        /*005a*/ 	.short	0x0000


	//----- nvinfo : EIATTR_MAXREG_COUNT
	.align		4
        /*005c*/ 	.byte	0x03, 0x1b
        /*005e*/ 	.short	0x00ff


	//----- nvinfo : EIATTR_NUM_BARRIERS
	.align		4
        /*0060*/ 	.byte	0x02, 0x4c
        /*0062*/ 	.byte	0x01
	.zero		1


	//----- nvinfo : EIATTR_MERCURY_ISA_VERSION
	.align		4
        /*0064*/ 	.byte	0x03, 0x5f
        /*0066*/ 	.short	0x0101


	//----- nvinfo : EIATTR_VRC_CTA_INIT_COUNT
	.align		4
        /*0068*/ 	.byte	0x02, 0x4a
	.zero		1
	.zero		1


	//----- nvinfo : EIATTR_EXIT_INSTR_OFFSETS
	.align		4
        /*006c*/ 	.byte	0x04, 0x1c
        /*006e*/ 	.short	(.L_19 - .L_18)


	//   ....[0]....
.L_18:
        /*0070*/ 	.word	0x000002f0


	//----- nvinfo : EIATTR_CRS_STACK_SIZE
	.align		4
.L_19:
        /*0074*/ 	.byte	0x04, 0x1e
        /*0076*/ 	.short	(.L_21 - .L_20)
.L_20:
        /*0078*/ 	.word	0x00000000


	//----- nvinfo : EIATTR_CBANK_PARAM_SIZE
	.align		4
.L_21:
        /*007c*/ 	.byte	0x03, 0x19
        /*007e*/ 	.short	0x0020


	//----- nvinfo : EIATTR_PARAM_CBANK
	.align		4
        /*0080*/ 	.byte	0x04, 0x0a
        /*0082*/ 	.short	(.L_23 - .L_22)
	.align		4
.L_22:
        /*0084*/ 	.word	index@(.nv.constant0._Z11calculationPiS_S_ii)
        /*0088*/ 	.short	0x0380
        /*008a*/ 	.short	0x0020


	//----- nvinfo : EIATTR_SW_WAR
	.align		4
.L_23:
        /*008c*/ 	.byte	0x04, 0x36
        /*008e*/ 	.short	(.L_25 - .L_24)
.L_24:
        /*0090*/ 	.word	0x00000008
.L_25:


//--------------------- .nv.callgraph             --------------------------
	.section	.nv.callgraph,"",@"SHT_CUDA_CALLGRAPH"
	.align	4
	.sectionentsize	8
	.align		4
        /*0000*/ 	.word	0x00000000
	.align		4
        /*0004*/ 	.word	0xffffffff
	.align		4
        /*0008*/ 	.word	0x00000000
	.align		4
        /*000c*/ 	.word	0xfffffffe
	.align		4
        /*0010*/ 	.word	0x00000000
	.align		4
        /*0014*/ 	.word	0xfffffffd
	.align		4
        /*0018*/ 	.word	0x00000000
	.align		4
        /*001c*/ 	.word	0xfffffffc


//--------------------- .text._Z11calculationPiS_S_ii --------------------------
	.section	.text._Z11calculationPiS_S_ii,"ax",@progbits
	.align	128
        .global         _Z11calculationPiS_S_ii
        .type           _Z11calculationPiS_S_ii,@function
        .size           _Z11calculationPiS_S_ii,(.L_x_3 - _Z11calculationPiS_S_ii)
        .other          _Z11calculationPiS_S_ii,@"STO_CUDA_ENTRY STV_DEFAULT"
_Z11calculationPiS_S_ii:
.text._Z11calculationPiS_S_ii:
[----:B------:R-:W-:Y:S01]  /*0000*/  LDC R1, c[0x0][0x37c] ;  /* 0x0000df00ff017b82 */ /* 0x000fe20000000800 */
[----:B------:R-:W0:Y:S07]  /*0010*/  S2R R0, SR_TID.X ;  /* 0x0000000000007919 */ /* 0x000e2e0000002100 */
[----:B------:R-:W0:Y:S01]  /*0020*/  S2UR UR4, SR_CTAID.X ;  /* 0x00000000000479c3 */ /* 0x000e220000002500 */
[----:B------:R-:W1:Y:S01]  /*0030*/  LDCU.64 UR6, c[0x0][0x358] ;  /* 0x00006b00ff0677ac */ /* 0x000e620008000a00 */
[----:B------:R-:W2:Y:S06]  /*0040*/  LDCU UR8, c[0x0][0x39c] ;  /* 0x00007380ff0877ac */ /* 0x000eac0008000800 */
[----:B------:R-:W0:Y:S08]  /*0050*/  LDC R7, c[0x0][0x360] ;  /* 0x0000d800ff077b82 */ /* 0x000e300000000800 */
[----:B------:R-:W3:Y:S01]  /*0060*/  LDC.64 R2, c[0x0][0x380] ;  /* 0x0000e000ff027b82 */ /* 0x000ee20000000a00 */
[----:B0-----:R-:W-:-:S04]  /*0070*/  IMAD R7, R7, UR4, R0 ;  /* 0x0000000407077c24 */ /* 0x001fc8000f8e0200 */
[----:B---3--:R-:W-:-:S05]  /*0080*/  IMAD.WIDE R2, R7, 0x4, R2 ;  /* 0x0000000407027825 */ /* 0x008fca00078e0202 */
[----:B-1----:R-:W3:Y:S01]  /*0090*/  LDG.E R0, desc[UR6][R2.64] ;  /* 0x0000000602007981 */ /* 0x002ee2000c1e1900 */
[----:B------:R-:W0:Y:S01]  /*00a0*/  S2UR UR5, SR_CgaCtaId ;  /* 0x00000000000579c3 */ /* 0x000e220000008800 */
[----:B------:R-:W-:Y:S01]  /*00b0*/  UMOV UR4, 0x400 ;  /* 0x0000040000047882 */ /* 0x000fe20000000000 */
[----:B--2---:R-:W-:Y:S01]  /*00c0*/  ISETP.GE.AND P0, PT, R7, UR8, PT ;  /* 0x0000000807007c0c */ /* 0x004fe2000bf06270 */
[----:B------:R-:W-:Y:S01]  /*00d0*/  BSSY.RECONVERGENT B0, `(.L_x_0) ;  /* 0x0000020000007945 */ /* 0x000fe20003800200 */
[----:B0-----:R-:W-:-:S06]  /*00e0*/  ULEA UR4, UR5, UR4, 0x18 ;  /* 0x0000000405047291 */ /* 0x001fcc000f8ec0ff */
[----:B------:R-:W-:Y:S02]  /*00f0*/  LEA R5, R7, UR4, 0x2 ;  /* 0x0000000407057c11 */ /* 0x000fe4000f8e10ff */
[----:B---3--:R-:W-:-:S05]  /*0100*/  I2FP.F32.S32 R0, R0 ;  /* 0x0000000000007245 */ /* 0x008fca0000201400 */
[----:B------:R-:W-:Y:S01]  /*0110*/  STS [R5], R0 ;  /* 0x0000000005007388 */ /* 0x000fe20000000800 */
[----:B------:R-:W-:Y:S06]  /*0120*/  BAR.SYNC.DEFER_BLOCKING 0x0 ;  /* 0x0000000000007b1d */ /* 0x000fec0000010000 */
[----:B------:R-:W0:Y:S02]  /*0130*/  LDS R6, [R5] ;  /* 0x0000000005067984 */ /* 0x000e240000000800 */
[----:B0-----:R0:W1:Y:S01]  /*0140*/  F2I.TRUNC.NTZ R13, R6 ;  /* 0x00000006000d7305 */ /* 0x001062000020f100 */
[----:B------:R-:W-:Y:S05]  /*0150*/  @P0 BRA `(.L_x_1) ;  /* 0x00000000005c0947 */ /* 0x000fea0003800000 */
[----:B------:R-:W2:Y:S02]  /*0160*/  LDC.64 R4, c[0x0][0x388] ;  /* 0x0000e200ff047b82 */ /* 0x000ea40000000a00 */
[----:B--2---:R-:W-:-:S05]  /*0170*/  IMAD.WIDE R4, R7, 0x4, R4 ;  /* 0x0000000407047825 */ /* 0x004fca00078e0204 */
[----:B------:R2:W3:Y:S01]  /*0180*/  LDG.E R10, desc[UR6][R4.64] ;  /* 0x00000006040a7981 */ /* 0x0004e2000c1e1900 */
[----:B------:R-:W-:Y:S01]  /*0190*/  UIADD3 UR5, UPT, UPT, UR8, -0x1, URZ ;  /* 0xffffffff08057890 */ /* 0x000fe2000fffe0ff */
[C---:B------:R-:W-:Y:S01]  /*01a0*/  VIADD R8, R7.reuse, 0x1 ;  /* 0x0000000107087836 */ /* 0x040fe20000000000 */
[C---:B------:R-:W-:Y:S01]  /*01b0*/  ISETP.GT.AND P0, PT, R7.reuse, RZ, PT ;  /* 0x000000ff0700720c */ /* 0x040fe20003f04270 */
[----:B0-----:R-:W-:Y:S03]  /*01c0*/  F2I.TRUNC.NTZ R6, R6 ;  /* 0x0000000600067305 */ /* 0x001fe6000020f100 */
[C---:B------:R-:W-:Y:S02]  /*01d0*/  ISETP.GE.AND P1, PT, R7.reuse, UR5, PT ;  /* 0x0000000507007c0c */ /* 0x040fe4000bf26270 */
[----:B------:R-:W-:Y:S01]  /*01e0*/  SEL R0, R7, UR8, P0 ;  /* 0x0000000807007c07 */ /* 0x000fe20008000000 */
[----:B--2---:R-:W0:Y:S01]  /*01f0*/  LDC.64 R4, c[0x0][0x390] ;  /* 0x0000e400ff047b82 */ /* 0x004e220000000a00 */
[----:B------:R-:W-:Y:S01]  /*0200*/  SEL R8, R8, RZ, !P1 ;  /* 0x000000ff08087207 */ /* 0x000fe20004800000 */
[----:B------:R-:W2:Y:S01]  /*0210*/  LDCU UR5, c[0x0][0x398] ;  /* 0x00007300ff0577ac */ /* 0x000ea20008000800 */
[----:B------:R-:W-:-:S02]  /*0220*/  LEA R0, R0, UR4, 0x2 ;  /* 0x0000000400007c11 */ /* 0x000fc4000f8e10ff */
[----:B------:R-:W-:-:S04]  /*0230*/  LEA R9, R8, UR4, 0x2 ;  /* 0x0000000408097c11 */ /* 0x000fc8000f8e10ff */
[----:B------:R-:W4:Y:S04]  /*0240*/  LDS R0, [R0+-0x4] ;  /* 0xfffffc0000007984 */ /* 0x000f280000000800 */
[----:B------:R-:W5:Y:S01]  /*0250*/  LDS R9, [R9] ;  /* 0x0000000009097984 */ /* 0x000f620000000800 */
[----:B0-----:R-:W-:Y:S01]  /*0260*/  IMAD.WIDE R4, R7, 0x4, R4 ;  /* 0x0000000407047825 */ /* 0x001fe200078e0204 */
[----:B----4-:R-:W-:Y:S08]  /*0270*/  F2I.TRUNC.NTZ R8, R0 ;  /* 0x0000000000087305 */ /* 0x010ff0000020f100 */
[----:B-----5:R-:W0:Y:S02]  /*0280*/  F2I.TRUNC.NTZ R11, R9 ;  /* 0x00000009000b7305 */ /* 0x020e24000020f100 */
[----:B0-----:R-:W-:-:S02]  /*0290*/  IMAD.IADD R11, R8, 0x1, -R11 ;  /* 0x00000001080b7824 */ /* 0x001fc400078e0a0b */
[----:B--2---:R-:W-:-:S04]  /*02a0*/  IMAD R8, R6, UR5, RZ ;  /* 0x0000000506087c24 */ /* 0x004fc8000f8e02ff */
[----:B---3--:R-:W-:-:S05]  /*02b0*/  IMAD R11, R10, R11, R8 ;  /* 0x0000000b0a0b7224 */ /* 0x008fca00078e0208 */
[----:B------:R2:W-:Y:S02]  /*02c0*/  STG.E desc[UR6][R4.64], R11 ;  /* 0x0000000b04007986 */ /* 0x0005e4000c101906 */
.L_x_1:
[----:B------:R-:W-:Y:S05]  /*02d0*/  BSYNC.RECONVERGENT B0 ;  /* 0x0000000000007941 */ /* 0x000fea0003800200 */
.L_x_0:
[----:B-1----:R-:W-:Y:S01]  /*02e0*/  STG.E desc[UR6][R2.64], R13 ;  /* 0x0000000d02007986 */ /* 0x002fe2000c101906 */
[----:B------:R-:W-:Y:S05]  /*02f0*/  EXIT ;  /* 0x000000000000794d */ /* 0x000fea0003800000 */
.L_x_2:
[----:B------:R-:W-:-:S00]  /*0300*/  BRA `(.L_x_2) ;  /* 0xfffffffc00fc7947 */ /* 0x000fc0000383ffff */
[----:B------:R-:W-:-:S00]  /*0310*/  NOP ;  /* 0x0000000000007918 */ /* 0x000fc00000000000 */
        /* <DEDUP_REMOVED lines=14> */
.L_x_3:


//--------------------- .nv.shared._Z11calculationPiS_S_ii --------------------------
	.section	.nv.shared._Z11calculationPiS_S_ii,"aw",@nobits
	.sectionflags	@""
	.align	4
.nv.shared._Z11calculationPiS_S_ii:
	.zero		5128


//--------------------- .nv.shared.reserved.0     --------------------------
	.section	.nv.shared.reserved.0,"aw",@nobits
	.weak		__nv_reservedSMEM_offset_0_alias
	.size		__nv_reservedSMEM_offset_0_alias, 0, 64
	.other		__nv_reservedSMEM_offset_0_alias,@"STO_CUDA_RESERVED_SHARED STV_DEFAULT"
__nv_reservedSMEM_offset_0_alias:
	.zero		0
	.zero		64


//--------------------- .nv.constant0._Z11calculationPiS_S_ii --------------------------
	.section	.nv.constant0._Z11calculationPiS_S_ii,"a",@progbits
	.sectionflags	@""
	.align	4
.nv.constant0._Z11calculationPiS_S_ii:
	.zero		928


//--------------------- SYMBOLS --------------------------

	.type		.nv.reservedSmem.offset0,@object
	.size		.nv.reservedSmem.offset0,0x4
	.type		.nv.reservedSmem.cap,@object
	.size		.nv.reservedSmem.cap,0x4
